//
// Generated by NVIDIA NVVM Compiler
//
// Compiler Build ID: CL-36424714
// Cuda compilation tools, release 13.0, V13.0.88
// Based on NVVM 20.0.0
//

.version 9.0
.target sm_100
.address_size 64

	// .globl	_Z6Conv1DPfS_S_ii

.visible .entry _Z6Conv1DPfS_S_ii(
	.param .u64 .ptr .align 1 _Z6Conv1DPfS_S_ii_param_0,
	.param .u64 .ptr .align 1 _Z6Conv1DPfS_S_ii_param_1,
	.param .u64 .ptr .align 1 _Z6Conv1DPfS_S_ii_param_2,
	.param .u32 _Z6Conv1DPfS_S_ii_param_3,
	.param .u32 _Z6Conv1DPfS_S_ii_param_4
)
{
	.reg .pred 	%p<11>;
	.reg .b32 	%r<40>;
	.reg .b32 	%f<112>;
	.reg .b64 	%rd<31>;

	ld.param.u64 	%rd11, [_Z6Conv1DPfS_S_ii_param_0];
	ld.param.u64 	%rd12, [_Z6Conv1DPfS_S_ii_param_1];
	ld.param.u64 	%rd10, [_Z6Conv1DPfS_S_ii_param_2];
	ld.param.u32 	%r25, [_Z6Conv1DPfS_S_ii_param_3];
	ld.param.u32 	%r24, [_Z6Conv1DPfS_S_ii_param_4];
	cvta.to.global.u64 	%rd1, %rd12;
	cvta.to.global.u64 	%rd2, %rd11;
	mov.u32 	%r26, %ctaid.x;
	mov.u32 	%r27, %ntid.x;
	mul.lo.s32 	%r1, %r26, %r27;
	mov.u32 	%r2, %tid.x;
	add.s32 	%r3, %r1, %r2;
	sub.s32 	%r28, %r25, %r24;
	setp.gt.s32 	%p1, %r3, %r28;
	@%p1 bra 	$L__BB0_15;
	setp.lt.s32 	%p2, %r24, 1;
	mov.f32 	%f111, 0f00000000;
	@%p2 bra 	$L__BB0_14;
	and.b32  	%r4, %r24, 15;
	setp.lt.u32 	%p3, %r24, 16;
	mov.f32 	%f111, 0f00000000;
	mov.b32 	%r36, 0;
	@%p3 bra 	$L__BB0_5;
	and.b32  	%r36, %r24, 2147483632;
	neg.s32 	%r34, %r36;
	add.s64 	%rd3, %rd2, 32;
	add.s64 	%rd29, %rd1, 32;
	mov.f32 	%f111, 0f00000000;
	mov.u32 	%r33, %r3;
$L__BB0_4:
	.pragma "nounroll";
	mul.wide.s32 	%rd13, %r33, 4;
	add.s64 	%rd14, %rd3, %rd13;
	ld.global.f32 	%f18, [%rd14+-32];
	ld.global.f32 	%f19, [%rd29+-32];
	fma.rn.f32 	%f20, %f18, %f19, %f111;
	ld.global.f32 	%f21, [%rd14+-28];
	ld.global.f32 	%f22, [%rd29+-28];
	fma.rn.f32 	%f23, %f21, %f22, %f20;
	ld.global.f32 	%f24, [%rd14+-24];
	ld.global.f32 	%f25, [%rd29+-24];
	fma.rn.f32 	%f26, %f24, %f25, %f23;
	ld.global.f32 	%f27, [%rd14+-20];
	ld.global.f32 	%f28, [%rd29+-20];
	fma.rn.f32 	%f29, %f27, %f28, %f26;
	ld.global.f32 	%f30, [%rd14+-16];
	ld.global.f32 	%f31, [%rd29+-16];
	fma.rn.f32 	%f32, %f30, %f31, %f29;
	ld.global.f32 	%f33, [%rd14+-12];
	ld.global.f32 	%f34, [%rd29+-12];
	fma.rn.f32 	%f35, %f33, %f34, %f32;
	ld.global.f32 	%f36, [%rd14+-8];
	ld.global.f32 	%f37, [%rd29+-8];
	fma.rn.f32 	%f38, %f36, %f37, %f35;
	ld.global.f32 	%f39, [%rd14+-4];
	ld.global.f32 	%f40, [%rd29+-4];
	fma.rn.f32 	%f41, %f39, %f40, %f38;
	ld.global.f32 	%f42, [%rd14];
	ld.global.f32 	%f43, [%rd29];
	fma.rn.f32 	%f44, %f42, %f43, %f41;
	ld.global.f32 	%f45, [%rd14+4];
	ld.global.f32 	%f46, [%rd29+4];
	fma.rn.f32 	%f47, %f45, %f46, %f44;
	ld.global.f32 	%f48, [%rd14+8];
	ld.global.f32 	%f49, [%rd29+8];
	fma.rn.f32 	%f50, %f48, %f49, %f47;
	ld.global.f32 	%f51, [%rd14+12];
	ld.global.f32 	%f52, [%rd29+12];
	fma.rn.f32 	%f53, %f51, %f52, %f50;
	ld.global.f32 	%f54, [%rd14+16];
	ld.global.f32 	%f55, [%rd29+16];
	fma.rn.f32 	%f56, %f54, %f55, %f53;
	ld.global.f32 	%f57, [%rd14+20];
	ld.global.f32 	%f58, [%rd29+20];
	fma.rn.f32 	%f59, %f57, %f58, %f56;
	ld.global.f32 	%f60, [%rd14+24];
	ld.global.f32 	%f61, [%rd29+24];
	fma.rn.f32 	%f62, %f60, %f61, %f59;
	ld.global.f32 	%f63, [%rd14+28];
	ld.global.f32 	%f64, [%rd29+28];
	fma.rn.f32 	%f111, %f63, %f64, %f62;
	add.s32 	%r34, %r34, 16;
	add.s32 	%r33, %r33, 16;
	add.s64 	%rd29, %rd29, 64;
	setp.ne.s32 	%p4, %r34, 0;
	@%p4 bra 	$L__BB0_4;
$L__BB0_5:
	setp.eq.s32 	%p5, %r4, 0;
	@%p5 bra 	$L__BB0_14;
	and.b32  	%r12, %r24, 7;
	setp.lt.u32 	%p6, %r4, 8;
	@%p6 bra 	$L__BB0_8;
	add.s32 	%r30, %r36, %r3;
	mul.wide.s32 	%rd15, %r30, 4;
	add.s64 	%rd16, %rd2, %rd15;
	ld.global.f32 	%f66, [%rd16];
	mul.wide.u32 	%rd17, %r36, 4;
	add.s64 	%rd18, %rd1, %rd17;
	ld.global.f32 	%f67, [%rd18];
	fma.rn.f32 	%f68, %f66, %f67, %f111;
	ld.global.f32 	%f69, [%rd16+4];
	ld.global.f32 	%f70, [%rd18+4];
	fma.rn.f32 	%f71, %f69, %f70, %f68;
	ld.global.f32 	%f72, [%rd16+8];
	ld.global.f32 	%f73, [%rd18+8];
	fma.rn.f32 	%f74, %f72, %f73, %f71;
	ld.global.f32 	%f75, [%rd16+12];
	ld.global.f32 	%f76, [%rd18+12];
	fma.rn.f32 	%f77, %f75, %f76, %f74;
	ld.global.f32 	%f78, [%rd16+16];
	ld.global.f32 	%f79, [%rd18+16];
	fma.rn.f32 	%f80, %f78, %f79, %f77;
	ld.global.f32 	%f81, [%rd16+20];
	ld.global.f32 	%f82, [%rd18+20];
	fma.rn.f32 	%f83, %f81, %f82, %f80;
	ld.global.f32 	%f84, [%rd16+24];
	ld.global.f32 	%f85, [%rd18+24];
	fma.rn.f32 	%f86, %f84, %f85, %f83;
	ld.global.f32 	%f87, [%rd16+28];
	ld.global.f32 	%f88, [%rd18+28];
	fma.rn.f32 	%f111, %f87, %f88, %f86;
	add.s32 	%r36, %r36, 8;
$L__BB0_8:
	setp.eq.s32 	%p7, %r12, 0;
	@%p7 bra 	$L__BB0_14;
	and.b32  	%r15, %r24, 3;
	setp.lt.u32 	%p8, %r12, 4;
	@%p8 bra 	$L__BB0_11;
	add.s32 	%r31, %r36, %r3;
	mul.wide.s32 	%rd19, %r31, 4;
	add.s64 	%rd20, %rd2, %rd19;
	ld.global.f32 	%f90, [%rd20];
	mul.wide.u32 	%rd21, %r36, 4;
	add.s64 	%rd22, %rd1, %rd21;
	ld.global.f32 	%f91, [%rd22];
	fma.rn.f32 	%f92, %f90, %f91, %f111;
	ld.global.f32 	%f93, [%rd20+4];
	ld.global.f32 	%f94, [%rd22+4];
	fma.rn.f32 	%f95, %f93, %f94, %f92;
	ld.global.f32 	%f96, [%rd20+8];
	ld.global.f32 	%f97, [%rd22+8];
	fma.rn.f32 	%f98, %f96, %f97, %f95;
	ld.global.f32 	%f99, [%rd20+12];
	ld.global.f32 	%f100, [%rd22+12];
	fma.rn.f32 	%f111, %f99, %f100, %f98;
	add.s32 	%r36, %r36, 4;
$L__BB0_11:
	setp.eq.s32 	%p9, %r15, 0;
	@%p9 bra 	$L__BB0_14;
	mul.wide.u32 	%rd23, %r36, 4;
	add.s64 	%rd30, %rd1, %rd23;
	add.s32 	%r32, %r2, %r36;
	add.s32 	%r39, %r32, %r1;
	neg.s32 	%r38, %r15;
$L__BB0_13:
	.pragma "nounroll";
	mul.wide.s32 	%rd24, %r39, 4;
	add.s64 	%rd25, %rd2, %rd24;
	ld.global.f32 	%f101, [%rd25];
	ld.global.f32 	%f102, [%rd30];
	fma.rn.f32 	%f111, %f101, %f102, %f111;
	add.s64 	%rd30, %rd30, 4;
	add.s32 	%r39, %r39, 1;
	add.s32 	%r38, %r38, 1;
	setp.ne.s32 	%p10, %r38, 0;
	@%p10 bra 	$L__BB0_13;
$L__BB0_14:
	cvta.to.global.u64 	%rd26, %rd10;
	mul.wide.s32 	%rd27, %r3, 4;
	add.s64 	%rd28, %rd26, %rd27;
	st.global.f32 	[%rd28], %f111;
$L__BB0_15:
	ret;

}


// ===== COMPILED SASS (sm_100) =====

	.target	sm_100

	.elftype	@"ET_EXEC"


//--------------------- .note.nv.tkinfo           --------------------------
	.section	.note.nv.tkinfo,"",@"SHT_NOTE"
	.sectionflags	@"SHF_NOTE_NV_TKINFO"
	.tkinfo
        /*0018*/ 	.word	0x00000002
        /*0030*/ 	.string	""
        /*0030*/ 	.string	"ptxas"
        /*0030*/ 	.string	"Cuda compilation tools, release 13.0, V13.0.88"
        /*0030*/ 	.string	"Build cuda_13.0.r13.0/compiler.36424714_0"
        /*0030*/ 	.string	"-arch sm_100 -m 64 "



//--------------------- .note.nv.cuinfo           --------------------------
	.section	.note.nv.cuinfo,"",@"SHT_NOTE"
	.sectionflags	@"SHF_NOTE_NV_CUINFO"
        /*0018*/ 	.short	0x0002
        /*001a*/ 	.short	0x0064
        /*001c*/ 	.short	0x0082
	.zero		2


//--------------------- .nv.info                  --------------------------
	.section	.nv.info,"",@"SHT_CUDA_INFO"
	.align	4


	//----- nvinfo : EIATTR_REGCOUNT
	.align		4
        /*0000*/ 	.byte	0x04, 0x2f
        /*0002*/ 	.short	(.L_1 - .L_0)
	.align		4
.L_0:
        /*0004*/ 	.word	index@(_Z6Conv1DPfS_S_ii)
        /*0008*/ 	.word	0x0000001e


	//----- nvinfo : EIATTR_FRAME_SIZE
	.align		4
.L_1:
        /*000c*/ 	.byte	0x04, 0x11
        /*000e*/ 	.short	(.L_3 - .L_2)
	.align		4
.L_2:
        /*0010*/ 	.word	index@(_Z6Conv1DPfS_S_ii)
        /*0014*/ 	.word	0x00000000


	//----- nvinfo : EIATTR_MIN_STACK_SIZE
	.align		4
.L_3:
        /*0018*/ 	.byte	0x04, 0x12
        /*001a*/ 	.short	(.L_5 - .L_4)
	.align		4
.L_4:
        /*001c*/ 	.word	index@(_Z6Conv1DPfS_S_ii)
        /*0020*/ 	.word	0x00000000
.L_5:


//--------------------- .nv.compat                --------------------------
	.section	.nv.compat,"",@"SHT_CUDA_COMPAT_INFO"
	.align	4
        /*0000*/ 	.byte	0x02, 0x09, 0x00, 0x00, 0x02, 0x02, 0x01, 0x00, 0x02, 0x05, 0x05, 0x00, 0x03, 0x07, 0x01, 0x01
        /*0010*/ 	.byte	0x02, 0x03, 0x00, 0x00, 0x02, 0x06, 0x01, 0x00, 0x04, 0x0b, 0x08, 0x00, 0x09, 0x00, 0x00, 0x00
        /*0020*/ 	.byte	0x00, 0x00, 0x00, 0x00


//--------------------- .nv.info._Z6Conv1DPfS_S_ii --------------------------
	.section	.nv.info._Z6Conv1DPfS_S_ii,"",@"SHT_CUDA_INFO"
	.sectionflags	@""
	.align	4


	//----- nvinfo : EIATTR_CUDA_API_VERSION
	.align		4
        /*0000*/ 	.byte	0x04, 0x37
        /*0002*/ 	.short	(.L_7 - .L_6)
.L_6:
        /*0004*/ 	.word	0x00000082


	//----- nvinfo : EIATTR_KPARAM_INFO
	.align		4
.L_7:
        /*0008*/ 	.byte	0x04, 0x17
        /*000a*/ 	.short	(.L_9 - .L_8)
.L_8:
        /*000c*/ 	.word	0x00000000
        /*0010*/ 	.short	0x0004
        /*0012*/ 	.short	0x001c
        /*0014*/ 	.byte	0x00, 0xf0, 0x11, 0x00


	//----- nvinfo : EIATTR_KPARAM_INFO
	.align		4
.L_9:
        /*0018*/ 	.byte	0x04, 0x17
        /*001a*/ 	.short	(.L_11 - .L_10)
.L_10:
        /*001c*/ 	.word	0x00000000
        /*0020*/ 	.short	0x0003
        /*0022*/ 	.short	0x0018
        /*0024*/ 	.byte	0x00, 0xf0, 0x11, 0x00


	//----- nvinfo : EIATTR_KPARAM_INFO
	.align		4
.L_11:
        /*0028*/ 	.byte	0x04, 0x17
        /*002a*/ 	.short	(.L_13 - .L_12)
.L_12:
        /*002c*/ 	.word	0x00000000
        /*0030*/ 	.short	0x0002
        /*0032*/ 	.short	0x0010
        /*0034*/ 	.byte	0x00, 0xf5, 0x21, 0x00


	//----- nvinfo : EIATTR_KPARAM_INFO
	.align		4
.L_13:
        /*0038*/ 	.byte	0x04, 0x17
        /*003a*/ 	.short	(.L_15 - .L_14)
.L_14:
        /*003c*/ 	.word	0x00000000
        /*0040*/ 	.short	0x0001
        /*0042*/ 	.short	0x0008
        /*0044*/ 	.byte	0x00, 0xf5, 0x21, 0x00


	//----- nvinfo : EIATTR_KPARAM_INFO
	.align		4
.L_15:
        /*0048*/ 	.byte	0x04, 0x17
        /*004a*/ 	.short	(.L_17 - .L_16)
.L_16:
        /*004c*/ 	.word	0x00000000
        /*0050*/ 	.short	0x0000
        /*0052*/ 	.short	0x0000
        /*0054*/ 	.byte	0x00, 0xf5, 0x21, 0x00


	//----- nvinfo : EIATTR_SPARSE_MMA_MASK
	.align		4
.L_17:
        /*0058*/ 	.byte	0x03, 0x50
        /*005a*/ 	.short	0x0000


	//----- nvinfo : EIATTR_MAXREG_COUNT
	.align		4
        /*005c*/ 	.byte	0x03, 0x1b
        /*005e*/ 	.short	0x00ff


	//----- nvinfo : EIATTR_MERCURY_ISA_VERSION
	.align		4
        /*0060*/ 	.byte	0x03, 0x5f
        /*0062*/ 	.short	0x0101


	//----- nvinfo : EIATTR_VRC_CTA_INIT_COUNT
	.align		4
        /*0064*/ 	.byte	0x02, 0x4a
	.zero		1
	.zero		1


	//----- nvinfo : EIATTR_EXIT_INSTR_OFFSETS
	.align		4
        /*0068*/ 	.byte	0x04, 0x1c
        /*006a*/ 	.short	(.L_19 - .L_18)


	//   ....[0]....
.L_18:
        /*006c*/ 	.word	0x00000090


	//   ....[1]....
        /*0070*/ 	.word	0x00000a80


	//----- nvinfo : EIATTR_CBANK_PARAM_SIZE
	.align		4
.L_19:
        /*0074*/ 	.byte	0x03, 0x19
        /*0076*/ 	.short	0x0020


	//----- nvinfo : EIATTR_PARAM_CBANK
	.align		4
        /*0078*/ 	.byte	0x04, 0x0a
        /*007a*/ 	.short	(.L_21 - .L_20)
	.align		4
.L_20:
        /*007c*/ 	.word	index@(.nv.constant0._Z6Conv1DPfS_S_ii)
        /*0080*/ 	.short	0x0380
        /*0082*/ 	.short	0x0020


	//----- nvinfo : EIATTR_SW_WAR
	.align		4
.L_21:
        /*0084*/ 	.byte	0x04, 0x36
        /*0086*/ 	.short	(.L_23 - .L_22)
.L_22:
        /*0088*/ 	.word	0x00000008
.L_23:


//--------------------- .nv.callgraph             --------------------------
	.section	.nv.callgraph,"",@"SHT_CUDA_CALLGRAPH"
	.align	4
	.sectionentsize	8
	.align		4
        /*0000*/ 	.word	0x00000000
	.align		4
        /*0004*/ 	.word	0xffffffff
	.align		4
        /*0008*/ 	.word	0x00000000
	.align		4
        /*000c*/ 	.word	0xfffffffe
	.align		4
        /*0010*/ 	.word	0x00000000
	.align		4
        /*0014*/ 	.word	0xfffffffd
	.align		4
        /*0018*/ 	.word	0x00000000
	.align		4
        /*001c*/ 	.word	0xfffffffc


//--------------------- .text._Z6Conv1DPfS_S_ii   --------------------------
	.section	.text._Z6Conv1DPfS_S_ii,"ax",@progbits
	.align	128
        .global         _Z6Conv1DPfS_S_ii
        .type           _Z6Conv1DPfS_S_ii,@function
        .size           _Z6Conv1DPfS_S_ii,(.L_x_7 - _Z6Conv1DPfS_S_ii)
        .other          _Z6Conv1DPfS_S_ii,@"STO_CUDA_ENTRY STV_DEFAULT"
_Z6Conv1DPfS_S_ii:
.text._Z6Conv1DPfS_S_ii:
[----:B------:R-:W-:Y:S01]  /*0000*/  LDC R1, c[0x0][0x37c] ;  /* 0x0000df00ff017b82 */ /* 0x000fe20000000800 */
[----:B------:R-:W0:Y:S07]  /*0010*/  S2R R0, SR_TID.X ;  /* 0x0000000000007919 */ /* 0x000e2e0000002100 */
[----:B------:R-:W1:Y:S01]  /*0020*/  S2UR UR4, SR_CTAID.X ;  /* 0x00000000000479c3 */ /* 0x000e620000002500 */
[----:B------:R-:W1:Y:S01]  /*0030*/  LDCU UR5, c[0x0][0x360] ;  /* 0x00006c00ff0577ac */ /* 0x000e620008000800 */
[----:B------:R-:W2:Y:S01]  /*0040*/  LDCU.64 UR8, c[0x0][0x398] ;  /* 0x00007300ff0877ac */ /* 0x000ea20008000a00 */
[----:B-1----:R-:W-:-:S02]  /*0050*/  UIMAD UR4, UR4, UR5, URZ ;  /* 0x00000005040472a4 */ /* 0x002fc4000f8e02ff */
[----:B--2---:R-:W-:-:S04]  /*0060*/  UIADD3 UR5, UPT, UPT, UR8, -UR9, URZ ;  /* 0x8000000908057290 */ /* 0x004fc8000fffe0ff */
[----:B0-----:R-:W-:-:S04]  /*0070*/  IADD3 R6, PT, PT, R0, UR4, RZ ;  /* 0x0000000400067c10 */ /* 0x001fc8000fffe0ff */
[----:B------:R-:W-:-:S13]  /*0080*/  ISETP.GT.AND P0, PT, R6, UR5, PT ;  /* 0x0000000506007c0c */ /* 0x000fda000bf04270 */
[----:B------:R-:W-:Y:S05]  /*0090*/  @P0 EXIT ;  /* 0x000000000000094d */ /* 0x000fea0003800000 */
[----:B------:R-:W-:Y:S01]  /*00a0*/  UISETP.GE.AND UP0, UPT, UR9, 0x1, UPT ;  /* 0x000000010900788c */ /* 0x000fe2000bf06270 */
[----:B------:R-:W-:Y:S01]  /*00b0*/  HFMA2 R14, -RZ, RZ, 0, 0 ;  /* 0x00000000ff0e7431 */ /* 0x000fe200000001ff */
[----:B------:R-:W0:Y:S07]  /*00c0*/  LDCU.64 UR16, c[0x0][0x358] ;  /* 0x00006b00ff1077ac */ /* 0x000e2e0008000a00 */
[----:B------:R-:W-:Y:S05]  /*00d0*/  BRA.U !UP0, `(.L_x_0) ;  /* 0x00000009085c7547 */ /* 0x000fea000b800000 */
[----:B------:R-:W-:Y:S01]  /*00e0*/  UISETP.GE.U32.AND UP1, UPT, UR9, 0x10, UPT ;  /* 0x000000100900788c */ /* 0x000fe2000bf26070 */
[----:B------:R-:W-:Y:S01]  /*00f0*/  MOV R14, RZ ;  /* 0x000000ff000e7202 */ /* 0x000fe20000000f00 */
[----:B------:R-:W-:Y:S01]  /*0100*/  ULOP3.LUT UR10, UR9, 0xf, URZ, 0xc0, !UPT ;  /* 0x0000000f090a7892 */ /* 0x000fe2000f8ec0ff */
[----:B------:R-:W-:-:S03]  /*0110*/  MOV R9, RZ ;  /* 0x000000ff00097202 */ /* 0x000fc60000000f00 */
[----:B------:R-:W-:-:S03]  /*0120*/  UISETP.NE.AND UP0, UPT, UR10, URZ, UPT ;  /* 0x000000ff0a00728c */ /* 0x000fc6000bf05270 */
[----:B------:R-:W-:Y:S08]  /*0130*/  BRA.U !UP1, `(.L_x_1) ;  /* 0x0000000509147547 */ /* 0x000ff0000b800000 */
[----:B------:R-:W1:Y:S01]  /*0140*/  LDCU.128 UR12, c[0x0][0x380] ;  /* 0x00007000ff0c77ac */ /* 0x000e620008000c00 */
[----:B------:R-:W-:Y:S02]  /*0150*/  MOV R14, RZ ;  /* 0x000000ff000e7202 */ /* 0x000fe40000000f00 */
[----:B------:R-:W-:Y:S01]  /*0160*/  MOV R7, R6 ;  /* 0x0000000600077202 */ /* 0x000fe20000000f00 */
[----:B------:R-:W-:-:S06]  /*0170*/  ULOP3.LUT UR11, UR9, 0x7ffffff0, URZ, 0xc0, !UPT ;  /* 0x7ffffff0090b7892 */ /* 0x000fcc000f8ec0ff */
[----:B------:R-:W-:Y:S01]  /*0180*/  MOV R9, UR11 ;  /* 0x0000000b00097c02 */ /* 0x000fe20008000f00 */
[----:B-1----:R-:W-:Y:S02]  /*0190*/  UIADD3 UR5, UP2, UPT, UR14, 0x20, URZ ;  /* 0x000000200e057890 */ /* 0x002fe4000ff5e0ff */
[----:B------:R-:W-:Y:S02]  /*01a0*/  UIADD3 UR7, UP1, UPT, UR12, 0x20, URZ ;  /* 0x000000200c077890 */ /* 0x000fe4000ff3e0ff */
[----:B------:R-:W-:Y:S02]  /*01b0*/  UIADD3.X UR6, UPT, UPT, URZ, UR15, URZ, UP2, !UPT ;  /* 0x0000000fff067290 */ /* 0x000fe400097fe4ff */
[----:B------:R-:W-:Y:S01]  /*01c0*/  MOV R2, UR5 ;  /* 0x0000000500027c02 */ /* 0x000fe20008000f00 */
[----:B------:R-:W-:Y:S02]  /*01d0*/  UIADD3 UR12, UPT, UPT, -UR11, URZ, URZ ;  /* 0x000000ff0b0c7290 */ /* 0x000fe4000fffe1ff */
[----:B------:R-:W-:Y:S01]  /*01e0*/  UIADD3.X UR8, UPT, UPT, URZ, UR13, URZ, UP1, !UPT ;  /* 0x0000000dff087290 */ /* 0x000fe20008ffe4ff */
[----:B------:R-:W-:-:S11]  /*01f0*/  MOV R3, UR6 ;  /* 0x0000000600037c02 */ /* 0x000fd60008000f00 */
.L_x_2:
[----:B------:R-:W-:Y:S01]  /*0200*/  MOV R4, UR7 ;  /* 0x0000000700047c02 */ /* 0x000fe20008000f00 */
[----:B0-----:R-:W2:Y:S01]  /*0210*/  LDG.E R16, desc[UR16][R2.64+-0x20] ;  /* 0xffffe01002107981 */ /* 0x001ea2000c1e1900 */
[----:B------:R-:W-:-:S03]  /*0220*/  MOV R5, UR8 ;  /* 0x0000000800057c02 */ /* 0x000fc60008000f00 */
[----:B------:R-:W3:Y:S01]  /*0230*/  LDG.E R24, desc[UR16][R2.64+-0x1c] ;  /* 0xffffe41002187981 */ /* 0x000ee2000c1e1900 */
[----:B------:R-:W-:-:S03]  /*0240*/  IMAD.WIDE R4, R7, 0x4, R4 ;  /* 0x0000000407047825 */ /* 0x000fc600078e0204 */
[----:B------:R-:W4:Y:S04]  /*0250*/  LDG.E R18, desc[UR16][R2.64+-0x18] ;  /* 0xffffe81002127981 */ /* 0x000f28000c1e1900 */
[----:B------:R-:W2:Y:S04]  /*0260*/  LDG.E R17, desc[UR16][R4.64+-0x20] ;  /* 0xffffe01004117981 */ /* 0x000ea8000c1e1900 */
[----:B------:R-:W3:Y:S04]  /*0270*/  LDG.E R19, desc[UR16][R4.64+-0x1c] ;  /* 0xffffe41004137981 */ /* 0x000ee8000c1e1900 */
[----:B------:R-:W4:Y:S04]  /*0280*/  LDG.E R21, desc[UR16][R4.64+-0x18] ;  /* 0xffffe81004157981 */ /* 0x000f28000c1e1900 */
[----:B------:R-:W5:Y:S04]  /*0290*/  LDG.E R23, desc[UR16][R2.64+-0x14] ;  /* 0xffffec1002177981 */ /* 0x000f68000c1e1900 */
        /* <DEDUP_REMOVED lines=8> */
[----:B------:R-:W5:Y:S01]  /*0320*/  LDG.E R15, desc[UR16][R4.64+-0x4] ;  /* 0xfffffc10040f7981 */ /* 0x000f62000c1e1900 */
[----:B--2---:R-:W-:-:S03]  /*0330*/  FFMA R16, R17, R16, R14 ;  /* 0x0000001011107223 */ /* 0x004fc6000000000e */
[----:B------:R-:W2:Y:S04]  /*0340*/  LDG.E R14, desc[UR16][R2.64] ;  /* 0x00000010020e7981 */ /* 0x000ea8000c1e1900 */
[----:B------:R-:W2:Y:S01]  /*0350*/  LDG.E R17, desc[UR16][R4.64] ;  /* 0x0000001004117981 */ /* 0x000ea2000c1e1900 */
[----:B---3--:R-:W-:-:S03]  /*0360*/  FFMA R24, R19, R24, R16 ;  /* 0x0000001813187223 */ /* 0x008fc60000000010 */
[----:B------:R-:W3:Y:S01]  /*0370*/  LDG.E R16, desc[UR16][R2.64+0x4] ;  /* 0x0000041002107981 */ /* 0x000ee2000c1e1900 */
[----:B----4-:R-:W-:-:S03]  /*0380*/  FFMA R27, R21, R18, R24 ;  /* 0x00000012151b7223 */ /* 0x010fc60000000018 */
[----:B------:R-:W3:Y:S04]  /*0390*/  LDG.E R19, desc[UR16][R4.64+0x4] ;  /* 0x0000041004137981 */ /* 0x000ee8000c1e1900 */
[----:B------:R-:W4:Y:S01]  /*03a0*/  LDG.E R21, desc[UR16][R2.64+0x8] ;  /* 0x0000081002157981 */ /* 0x000f22000c1e1900 */
[----:B-----5:R-:W-:-:S03]  /*03b0*/  FFMA R24, R20, R23, R27 ;  /* 0x0000001714187223 */ /* 0x020fc6000000001b */
[----:B------:R-:W4:Y:S04]  /*03c0*/  LDG.E R18, desc[UR16][R4.64+0x8] ;  /* 0x0000081004127981 */ /* 0x000f28000c1e1900 */
[----:B------:R-:W5:Y:S01]  /*03d0*/  LDG.E R23, desc[UR16][R2.64+0xc] ;  /* 0x00000c1002177981 */ /* 0x000f62000c1e1900 */
[----:B------:R-:W-:-:S03]  /*03e0*/  FFMA R24, R25, R22, R24 ;  /* 0x0000001619187223 */ /* 0x000fc60000000018 */
[----:B------:R-:W5:Y:S04]  /*03f0*/  LDG.E R20, desc[UR16][R4.64+0xc] ;  /* 0x00000c1004147981 */ /* 0x000f68000c1e1900 */
[----:B------:R-:W5:Y:S01]  /*0400*/  LDG.E R25, desc[UR16][R2.64+0x10] ;  /* 0x0000101002197981 */ /* 0x000f62000c1e1900 */
[----:B------:R-:W-:-:S03]  /*0410*/  FFMA R24, R11, R8, R24 ;  /* 0x000000080b187223 */ /* 0x000fc60000000018 */
[----:B------:R-:W5:Y:S04]  /*0420*/  LDG.E R22, desc[UR16][R4.64+0x10] ;  /* 0x0000101004167981 */ /* 0x000f68000c1e1900 */
[----:B------:R-:W5:Y:S01]  /*0430*/  LDG.E R11, desc[UR16][R2.64+0x14] ;  /* 0x00001410020b7981 */ /* 0x000f62000c1e1900 */
[----:B------:R-:W-:-:S03]  /*0440*/  FFMA R26, R13, R10, R24 ;  /* 0x0000000a0d1a7223 */ /* 0x000fc60000000018 */
[----:B------:R-:W5:Y:S04]  /*0450*/  LDG.E R8, desc[UR16][R4.64+0x14] ;  /* 0x0000141004087981 */ /* 0x000f68000c1e1900 */
[----:B------:R-:W5:Y:S04]  /*0460*/  LDG.E R10, desc[UR16][R2.64+0x18] ;  /* 0x00001810020a7981 */ /* 0x000f68000c1e1900 */
[----:B------:R-:W5:Y:S04]  /*0470*/  LDG.E R13, desc[UR16][R4.64+0x18] ;  /* 0x00001810040d7981 */ /* 0x000f68000c1e1900 */
[----:B------:R-:W5:Y:S04]  /*0480*/  LDG.E R24, desc[UR16][R4.64+0x1c] ;  /* 0x00001c1004187981 */ /* 0x000f68000c1e1900 */
[----:B------:R0:W5:Y:S01]  /*0490*/  LDG.E R27, desc[UR16][R2.64+0x1c] ;  /* 0x00001c10021b7981 */ /* 0x000162000c1e1900 */
[----:B------:R-:W-:Y:S01]  /*04a0*/  FFMA R12, R15, R12, R26 ;  /* 0x0000000c0f0c7223 */ /* 0x000fe2000000001a */
[----:B------:R-:W-:-:S04]  /*04b0*/  UIADD3 UR12, UPT, UPT, UR12, 0x10, URZ ;  /* 0x000000100c0c7890 */ /* 0x000fc8000fffe0ff */
[----:B------:R-:W-:Y:S01]  /*04c0*/  UISETP.NE.AND UP1, UPT, UR12, URZ, UPT ;  /* 0x000000ff0c00728c */ /* 0x000fe2000bf25270 */
[----:B0-----:R-:W-:Y:S02]  /*04d0*/  IADD3 R2, P0, PT, R2, 0x40, RZ ;  /* 0x0000004002027810 */ /* 0x001fe40007f1e0ff */
[----:B------:R-:W-:Y:S02]  /*04e0*/  IADD3 R7, PT, PT, R7, 0x10, RZ ;  /* 0x0000001007077810 */ /* 0x000fe40007ffe0ff */
[----:B------:R-:W-:Y:S01]  /*04f0*/  IADD3.X R3, PT, PT, RZ, R3, RZ, P0, !PT ;  /* 0x00000003ff037210 */ /* 0x000fe200007fe4ff */
[----:B--2---:R-:W-:-:S04]  /*0500*/  FFMA R12, R17, R14, R12 ;  /* 0x0000000e110c7223 */ /* 0x004fc8000000000c */
[----:B---3--:R-:W-:-:S04]  /*0510*/  FFMA R19, R19, R16, R12 ;  /* 0x0000001013137223 */ /* 0x008fc8000000000c */
[----:B----4-:R-:W-:-:S04]  /*0520*/  FFMA R19, R18, R21, R19 ;  /* 0x0000001512137223 */ /* 0x010fc80000000013 */
[----:B-----5:R-:W-:-:S04]  /*0530*/  FFMA R19, R20, R23, R19 ;  /* 0x0000001714137223 */ /* 0x020fc80000000013 */
[----:B------:R-:W-:-:S04]  /*0540*/  FFMA R19, R22, R25, R19 ;  /* 0x0000001916137223 */ /* 0x000fc80000000013 */
[----:B------:R-:W-:-:S04]  /*0550*/  FFMA R8, R8, R11, R19 ;  /* 0x0000000b08087223 */ /* 0x000fc80000000013 */
[----:B------:R-:W-:-:S04]  /*0560*/  FFMA R13, R13, R10, R8 ;  /* 0x0000000a0d0d7223 */ /* 0x000fc80000000008 */
[----:B------:R-:W-:Y:S01]  /*0570*/  FFMA R14, R24, R27, R13 ;  /* 0x0000001b180e7223 */ /* 0x000fe2000000000d */
[----:B------:R-:W-:Y:S06]  /*0580*/  BRA.U UP1, `(.L_x_2) ;  /* 0xfffffffd011c7547 */ /* 0x000fec000b83ffff */
.L_x_1:
[----:B------:R-:W-:Y:S05]  /*0590*/  BRA.U !UP0, `(.L_x_0) ;  /* 0x00000005082c7547 */ /* 0x000fea000b800000 */
[----:B------:R-:W-:Y:S02]  /*05a0*/  UISETP.GE.U32.AND UP0, UPT, UR10, 0x8, UPT ;  /* 0x000000080a00788c */ /* 0x000fe4000bf06070 */
[----:B------:R-:W-:-:S04]  /*05b0*/  ULOP3.LUT UR6, UR9, 0x7, URZ, 0xc0, !UPT ;  /* 0x0000000709067892 */ /* 0x000fc8000f8ec0ff */
[----:B------:R-:W-:-:S03]  /*05c0*/  UISETP.NE.AND UP1, UPT, UR6, URZ, UPT ;  /* 0x000000ff0600728c */ /* 0x000fc6000bf25270 */
[----:B------:R-:W-:Y:S08]  /*05d0*/  BRA.U !UP0, `(.L_x_3) ;  /* 0x0000000108787547 */ /* 0x000ff0000b800000 */
[----:B------:R-:W1:Y:S01]  /*05e0*/  LDC.64 R2, c[0x0][0x380] ;  /* 0x0000e000ff027b82 */ /* 0x000e620000000a00 */
[----:B------:R-:W-:-:S07]  /*05f0*/  IADD3 R7, PT, PT, R6, R9, RZ ;  /* 0x0000000906077210 */ /* 0x000fce0007ffe0ff */
[----:B------:R-:W2:Y:S01]  /*0600*/  LDC.64 R4, c[0x0][0x388] ;  /* 0x0000e200ff047b82 */ /* 0x000ea20000000a00 */
[----:B-1----:R-:W-:-:S05]  /*0610*/  IMAD.WIDE R2, R7, 0x4, R2 ;  /* 0x0000000407027825 */ /* 0x002fca00078e0202 */
[----:B0-----:R-:W3:Y:S01]  /*0620*/  LDG.E R11, desc[UR16][R2.64] ;  /* 0x00000010020b7981 */ /* 0x001ee2000c1e1900 */
[----:B--2---:R-:W-:-:S03]  /*0630*/  IMAD.WIDE.U32 R4, R9, 0x4, R4 ;  /* 0x0000000409047825 */ /* 0x004fc600078e0004 */
[----:B------:R-:W2:Y:S04]  /*0640*/  LDG.E R13, desc[UR16][R2.64+0x4] ;  /* 0x00000410020d7981 */ /* 0x000ea8000c1e1900 */
[----:B------:R-:W3:Y:S04]  /*0650*/  LDG.E R10, desc[UR16][R4.64] ;  /* 0x00000010040a7981 */ /* 0x000ee8000c1e1900 */
[----:B------:R-:W2:Y:S04]  /*0660*/  LDG.E R12, desc[UR16][R4.64+0x4] ;  /* 0x00000410040c7981 */ /* 0x000ea8000c1e1900 */
[----:B------:R-:W4:Y:S04]  /*0670*/  LDG.E R15, desc[UR16][R2.64+0x8] ;  /* 0x00000810020f7981 */ /* 0x000f28000c1e1900 */
        /* <DEDUP_REMOVED lines=11> */
[----:B------:R-:W-:Y:S01]  /*0730*/  IADD3 R9, PT, PT, R9, 0x8, RZ ;  /* 0x0000000809097810 */ /* 0x000fe20007ffe0ff */
[----:B---3--:R-:W-:-:S04]  /*0740*/  FFMA R10, R11, R10, R14 ;  /* 0x0000000a0b0a7223 */ /* 0x008fc8000000000e */
[----:B--2---:R-:W-:-:S04]  /*0750*/  FFMA R10, R13, R12, R10 ;  /* 0x0000000c0d0a7223 */ /* 0x004fc8000000000a */
[----:B----4-:R-:W-:-:S04]  /*0760*/  FFMA R10, R15, R16, R10 ;  /* 0x000000100f0a7223 */ /* 0x010fc8000000000a */
[----:B-----5:R-:W-:-:S04]  /*0770*/  FFMA R10, R17, R18, R10 ;  /* 0x00000012110a7223 */ /* 0x020fc8000000000a */
[----:B------:R-:W-:-:S04]  /*0780*/  FFMA R10, R19, R20, R10 ;  /* 0x00000014130a7223 */ /* 0x000fc8000000000a */
[----:B------:R-:W-:-:S04]  /*0790*/  FFMA R10, R21, R22, R10 ;  /* 0x00000016150a7223 */ /* 0x000fc8000000000a */
[----:B------:R-:W-:-:S04]  /*07a0*/  FFMA R7, R7, R8, R10 ;  /* 0x0000000807077223 */ /* 0x000fc8000000000a */
[----:B------:R-:W-:-:S07]  /*07b0*/  FFMA R14, R24, R23, R7 ;  /* 0x00000017180e7223 */ /* 0x000fce0000000007 */
.L_x_3:
        /* <DEDUP_REMOVED lines=17> */
[----:B------:R-:W5:Y:S01]  /*08d0*/  LDG.E R15, desc[UR16][R4.64+0xc] ;  /* 0x00000c10040f7981 */ /* 0x000f62000c1e1900 */
[----:B------:R-:W-:Y:S01]  /*08e0*/  IADD3 R9, PT, PT, R9, 0x4, RZ ;  /* 0x0000000409097810 */ /* 0x000fe20007ffe0ff */
[----:B---3--:R-:W-:-:S04]  /*08f0*/  FFMA R7, R7, R8, R14 ;  /* 0x0000000807077223 */ /* 0x008fc8000000000e */
[----:B--2---:R-:W-:-:S04]  /*0900*/  FFMA R7, R10, R11, R7 ;  /* 0x0000000b0a077223 */ /* 0x004fc80000000007 */
[----:B----4-:R-:W-:-:S04]  /*0910*/  FFMA R7, R12, R13, R7 ;  /* 0x0000000d0c077223 */ /* 0x010fc80000000007 */
[----:B-----5:R-:W-:-:S07]  /*0920*/  FFMA R14, R16, R15, R7 ;  /* 0x0000000f100e7223 */ /* 0x020fce0000000007 */
.L_x_4:
[----:B------:R-:W-:Y:S05]  /*0930*/  BRA.U !UP1, `(.L_x_0) ;  /* 0x0000000109447547 */ /* 0x000fea000b800000 */
[----:B------:R-:W1:Y:S01]  /*0940*/  LDC.64 R2, c[0x0][0x388] ;  /* 0x0000e200ff027b82 */ /* 0x000e620000000a00 */
[----:B------:R-:W-:-:S07]  /*0950*/  UIADD3 UR5, UPT, UPT, -UR5, URZ, URZ ;  /* 0x000000ff05057290 */ /* 0x000fce000fffe1ff */
[----:B------:R-:W2:Y:S01]  /*0960*/  LDC.64 R10, c[0x0][0x380] ;  /* 0x0000e000ff0a7b82 */ /* 0x000ea20000000a00 */
[----:B-1----:R-:W-:Y:S01]  /*0970*/  IMAD.WIDE.U32 R2, R9, 0x4, R2 ;  /* 0x0000000409027825 */ /* 0x002fe200078e0002 */
[----:B------:R-:W-:Y:S02]  /*0980*/  IADD3 R9, PT, PT, R0, UR4, R9 ;  /* 0x0000000400097c10 */ /* 0x000fe4000fffe009 */
[----:B------:R-:W-:Y:S02]  /*0990*/  MOV R4, R2 ;  /* 0x0000000200047202 */ /* 0x000fe40000000f00 */
[----:B------:R-:W-:-:S07]  /*09a0*/  MOV R5, R3 ;  /* 0x0000000300057202 */ /* 0x000fce0000000f00 */
.L_x_5:
[----:B--2---:R-:W-:Y:S01]  /*09b0*/  IMAD.WIDE R2, R9, 0x4, R10 ;  /* 0x0000000409027825 */ /* 0x004fe200078e020a */
[----:B0-----:R0:W2:Y:S05]  /*09c0*/  LDG.E R0, desc[UR16][R4.64] ;  /* 0x0000001004007981 */ /* 0x0010aa000c1e1900 */
[----:B------:R-:W2:Y:S01]  /*09d0*/  LDG.E R3, desc[UR16][R2.64] ;  /* 0x0000001002037981 */ /* 0x000ea2000c1e1900 */
[----:B------:R-:W-:-:S04]  /*09e0*/  UIADD3 UR5, UPT, UPT, UR5, 0x1, URZ ;  /* 0x0000000105057890 */ /* 0x000fc8000fffe0ff */
[----:B------:R-:W-:Y:S01]  /*09f0*/  UISETP.NE.AND UP0, UPT, UR5, URZ, UPT ;  /* 0x000000ff0500728c */ /* 0x000fe2000bf05270 */
[----:B0-----:R-:W-:Y:S02]  /*0a00*/  IADD3 R4, P0, PT, R4, 0x4, RZ ;  /* 0x0000000404047810 */ /* 0x001fe40007f1e0ff */
[----:B------:R-:W-:Y:S02]  /*0a10*/  IADD3 R9, PT, PT, R9, 0x1, RZ ;  /* 0x0000000109097810 */ /* 0x000fe40007ffe0ff */
[----:B------:R-:W-:Y:S01]  /*0a20*/  IADD3.X R5, PT, PT, RZ, R5, RZ, P0, !PT ;  /* 0x00000005ff057210 */ /* 0x000fe200007fe4ff */
[----:B--2---:R-:W-:-:S03]  /*0a30*/  FFMA R14, R3, R0, R14 ;  /* 0x00000000030e7223 */ /* 0x004fc6000000000e */
[----:B------:R-:W-:Y:S05]  /*0a40*/  BRA.U UP0, `(.L_x_5) ;  /* 0xfffffffd00d87547 */ /* 0x000fea000b83ffff */
.L_x_0:
[----:B------:R-:W1:Y:S02]  /*0a50*/  LDC.64 R2, c[0x0][0x390] ;  /* 0x0000e400ff027b82 */ /* 0x000e640000000a00 */
[----:B-1----:R-:W-:-:S05]  /*0a60*/  IMAD.WIDE R6, R6, 0x4, R2 ;  /* 0x0000000406067825 */ /* 0x002fca00078e0202 */
[----:B0-----:R-:W-:Y:S01]  /*0a70*/  STG.E desc[UR16][R6.64], R14 ;  /* 0x0000000e06007986 */ /* 0x001fe2000c101910 */
[----:B------:R-:W-:Y:S05]  /*0a80*/  EXIT ;  /* 0x000000000000794d */ /* 0x000fea0003800000 */
.L_x_6:
[----:B------:R-:W-:-:S00]  /*0a90*/  BRA `(.L_x_6) ;  /* 0xfffffffc00fc7947 */ /* 0x000fc0000383ffff */
[----:B------:R-:W-:-:S00]  /*0aa0*/  NOP ;  /* 0x0000000000007918 */ /* 0x000fc00000000000 */
        /* <DEDUP_REMOVED lines=13> */
.L_x_7:


//--------------------- .nv.shared.reserved.0     --------------------------
	.section	.nv.shared.reserved.0,"aw",@nobits
	.weak		__nv_reservedSMEM_offset_0_alias
	.size		__nv_reservedSMEM_offset_0_alias, 0, 64
	.other		__nv_reservedSMEM_offset_0_alias,@"STO_CUDA_RESERVED_SHARED STV_DEFAULT"
__nv_reservedSMEM_offset_0_alias:
	.zero		0
	.zero		64


//--------------------- .nv.constant0._Z6Conv1DPfS_S_ii --------------------------
	.section	.nv.constant0._Z6Conv1DPfS_S_ii,"a",@progbits
	.sectionflags	@""
	.align	4
.nv.constant0._Z6Conv1DPfS_S_ii:
	.zero		928


//--------------------- SYMBOLS --------------------------

	.type		.nv.reservedSmem.offset0,@object
	.size		.nv.reservedSmem.offset0,0x4
